//
// Generated by NVIDIA NVVM Compiler
//
// Compiler Build ID: CL-36424714
// Cuda compilation tools, release 13.0, V13.0.88
// Based on NVVM 20.0.0
//

.version 9.0
.target sm_100
.address_size 64

	// .globl	_Z28unique_gid_calculation_3d_3dPi
.extern .func  (.param .b32 func_retval0) vprintf
(
	.param .b64 vprintf_param_0,
	.param .b64 vprintf_param_1
)
;
.global .align 1 .b8 $str[202] = {103, 114, 105, 100, 68, 105, 109, 46, 120, 58, 32, 37, 100, 44, 32, 103, 114, 105, 100, 68, 105, 109, 46, 121, 58, 32, 37, 100, 44, 32, 103, 114, 105, 100, 68, 105, 109, 46, 122, 58, 32, 37, 100, 44, 32, 98, 108, 111, 99, 107, 68, 105, 109, 46, 120, 58, 32, 37, 100, 44, 32, 98, 108, 111, 99, 107, 68, 105, 109, 46, 121, 58, 32, 37, 100, 44, 32, 98, 108, 111, 99, 107, 68, 105, 109, 46, 122, 58, 32, 37, 100, 44, 32, 98, 108, 111, 99, 107, 73, 100, 120, 46, 120, 58, 32, 37, 100, 44, 32, 98, 108, 111, 99, 107, 73, 100, 120, 46, 121, 58, 32, 37, 100, 44, 32, 98, 108, 111, 99, 107, 73, 100, 120, 46, 122, 58, 32, 37, 100, 44, 32, 116, 104, 114, 101, 97, 100, 73, 100, 120, 46, 120, 58, 32, 37, 100, 44, 32, 116, 104, 114, 101, 97, 100, 73, 100, 120, 46, 121, 58, 32, 37, 100, 44, 32, 116, 104, 114, 101, 97, 100, 73, 100, 120, 46, 122, 58, 32, 37, 100, 44, 32, 116, 105, 100, 58, 32, 37, 100, 32, 10};
.global .align 1 .b8 $str$1[204] = {103, 114, 105, 100, 68, 105, 109, 46, 120, 58, 32, 37, 100, 44, 32, 32, 103, 114, 105, 100, 68, 105, 109, 46, 121, 58, 32, 37, 100, 44, 32, 32, 103, 114, 105, 100, 68, 105, 109, 46, 122, 58, 32, 37, 100, 44, 32, 98, 108, 111, 99, 107, 68, 105, 109, 46, 120, 58, 32, 37, 100, 44, 32, 98, 108, 111, 99, 107, 68, 105, 109, 46, 121, 58, 32, 37, 100, 44, 32, 98, 108, 111, 99, 107, 68, 105, 109, 46, 122, 58, 32, 37, 100, 44, 32, 98, 108, 111, 99, 107, 73, 100, 120, 46, 120, 58, 32, 37, 100, 44, 32, 98, 108, 111, 99, 107, 73, 100, 120, 46, 121, 58, 32, 37, 100, 44, 32, 98, 108, 111, 99, 107, 73, 100, 120, 46, 122, 58, 32, 37, 100, 44, 32, 116, 104, 114, 101, 97, 100, 73, 100, 120, 46, 120, 58, 32, 37, 100, 44, 32, 116, 104, 114, 101, 97, 100, 73, 100, 120, 46, 121, 58, 32, 37, 100, 44, 32, 116, 104, 114, 101, 97, 100, 73, 100, 120, 46, 122, 58, 32, 37, 100, 44, 32, 103, 105, 100, 58, 32, 37, 100, 32, 10};

.visible .entry _Z28unique_gid_calculation_3d_3dPi(
	.param .u64 .ptr .align 1 _Z28unique_gid_calculation_3d_3dPi_param_0
)
{
	.local .align 8 .b8 	__local_depot0[56];
	.reg .b64 	%SP;
	.reg .b64 	%SPL;
	.reg .b32 	%r<20>;
	.reg .b64 	%rd<5>;

	mov.u64 	%SPL, __local_depot0;
	cvta.local.u64 	%SP, %SPL;
	add.u64 	%rd1, %SP, 0;
	add.u64 	%rd2, %SPL, 0;
	mov.u32 	%r1, %ntid.x;
	mov.u32 	%r2, %ntid.y;
	mov.u32 	%r3, %ntid.z;
	mov.u32 	%r4, %tid.x;
	mov.u32 	%r5, %tid.y;
	mov.u32 	%r6, %tid.z;
	mov.u32 	%r7, %ctaid.x;
	mov.u32 	%r8, %nctaid.x;
	mov.u32 	%r9, %ctaid.y;
	mov.u32 	%r10, %nctaid.y;
	mov.u32 	%r11, %ctaid.z;
	mad.lo.s32 	%r12, %r11, %r10, %r9;
	mad.lo.s32 	%r13, %r12, %r8, %r7;
	mad.lo.s32 	%r14, %r13, %r3, %r6;
	mad.lo.s32 	%r15, %r14, %r2, %r5;
	mad.lo.s32 	%r16, %r15, %r1, %r4;
	mov.u32 	%r17, %nctaid.z;
	st.local.v2.u32 	[%rd2], {%r8, %r10};
	st.local.v2.u32 	[%rd2+8], {%r17, %r1};
	st.local.v2.u32 	[%rd2+16], {%r2, %r3};
	st.local.v2.u32 	[%rd2+24], {%r7, %r9};
	st.local.v2.u32 	[%rd2+32], {%r11, %r4};
	st.local.v2.u32 	[%rd2+40], {%r5, %r6};
	st.local.u32 	[%rd2+48], %r16;
	mov.u64 	%rd3, $str;
	cvta.global.u64 	%rd4, %rd3;
	{ // callseq 0, 0
	.param .b64 param0;
	st.param.b64 	[param0], %rd4;
	.param .b64 param1;
	st.param.b64 	[param1], %rd1;
	.param .b32 retval0;
	call.uni (retval0), 
	vprintf, 
	(
	param0, 
	param1
	);
	ld.param.b32 	%r18, [retval0];
	} // callseq 0
	ret;

}
	// .globl	_Z28unique_gid_calculation_2d_2dPi
.visible .entry _Z28unique_gid_calculation_2d_2dPi(
	.param .u64 .ptr .align 1 _Z28unique_gid_calculation_2d_2dPi_param_0
)
{
	.local .align 8 .b8 	__local_depot1[56];
	.reg .b64 	%SP;
	.reg .b64 	%SPL;
	.reg .b32 	%r<18>;
	.reg .b64 	%rd<5>;

	mov.u64 	%SPL, __local_depot1;
	cvta.local.u64 	%SP, %SPL;
	add.u64 	%rd1, %SP, 0;
	add.u64 	%rd2, %SPL, 0;
	mov.u32 	%r1, %ntid.x;
	mov.u32 	%r2, %tid.y;
	mov.u32 	%r3, %tid.x;
	mov.u32 	%r4, %ntid.y;
	mov.u32 	%r5, %ctaid.x;
	mov.u32 	%r6, %nctaid.x;
	mov.u32 	%r7, %ctaid.y;
	mad.lo.s32 	%r8, %r7, %r6, %r5;
	mad.lo.s32 	%r9, %r8, %r4, %r2;
	mad.lo.s32 	%r10, %r9, %r1, %r3;
	mov.u32 	%r11, %nctaid.y;
	mov.u32 	%r12, %nctaid.z;
	mov.u32 	%r13, %ntid.z;
	mov.u32 	%r14, %ctaid.z;
	mov.u32 	%r15, %tid.z;
	st.local.v2.u32 	[%rd2], {%r6, %r11};
	st.local.v2.u32 	[%rd2+8], {%r12, %r1};
	st.local.v2.u32 	[%rd2+16], {%r4, %r13};
	st.local.v2.u32 	[%rd2+24], {%r5, %r7};
	st.local.v2.u32 	[%rd2+32], {%r14, %r3};
	st.local.v2.u32 	[%rd2+40], {%r2, %r15};
	st.local.u32 	[%rd2+48], %r10;
	mov.u64 	%rd3, $str$1;
	cvta.global.u64 	%rd4, %rd3;
	{ // callseq 1, 0
	.param .b64 param0;
	st.param.b64 	[param0], %rd4;
	.param .b64 param1;
	st.param.b64 	[param1], %rd1;
	.param .b32 retval0;
	call.uni (retval0), 
	vprintf, 
	(
	param0, 
	param1
	);
	ld.param.b32 	%r16, [retval0];
	} // callseq 1
	ret;

}


// ===== COMPILED SASS (sm_100) =====

	.target	sm_100

	.elftype	@"ET_EXEC"


//--------------------- .note.nv.tkinfo           --------------------------
	.section	.note.nv.tkinfo,"",@"SHT_NOTE"
	.sectionflags	@"SHF_NOTE_NV_TKINFO"
	.tkinfo
        /*0018*/ 	.word	0x00000002
        /*0030*/ 	.string	""
        /*0030*/ 	.string	"ptxas"
        /*0030*/ 	.string	"Cuda compilation tools, release 13.0, V13.0.88"
        /*0030*/ 	.string	"Build cuda_13.0.r13.0/compiler.36424714_0"
        /*0030*/ 	.string	"-arch sm_100 -m 64 "



//--------------------- .note.nv.cuinfo           --------------------------
	.section	.note.nv.cuinfo,"",@"SHT_NOTE"
	.sectionflags	@"SHF_NOTE_NV_CUINFO"
        /*0018*/ 	.short	0x0002
        /*001a*/ 	.short	0x0064
        /*001c*/ 	.short	0x0082
	.zero		2


//--------------------- .nv.info                  --------------------------
	.section	.nv.info,"",@"SHT_CUDA_INFO"
	.align	4


	//----- nvinfo : EIATTR_REGCOUNT
	.align		4
        /*0000*/ 	.byte	0x04, 0x2f
        /*0002*/ 	.short	(.L_3 - .L_2)
	.align		4
.L_2:
        /*0004*/ 	.word	index@(_Z28unique_gid_calculation_3d_3dPi)
        /*0008*/ 	.word	0x00000018


	//----- nvinfo : EIATTR_FRAME_SIZE
	.align		4
.L_3:
        /*000c*/ 	.byte	0x04, 0x11
        /*000e*/ 	.short	(.L_5 - .L_4)
	.align		4
.L_4:
        /*0010*/ 	.word	index@(_Z28unique_gid_calculation_3d_3dPi)
        /*0014*/ 	.word	0x00000038


	//----- nvinfo : EIATTR_REGCOUNT
	.align		4
.L_5:
        /*0018*/ 	.byte	0x04, 0x2f
        /*001a*/ 	.short	(.L_7 - .L_6)
	.align		4
.L_6:
        /*001c*/ 	.word	index@(_Z28unique_gid_calculation_2d_2dPi)
        /*0020*/ 	.word	0x00000018


	//----- nvinfo : EIATTR_FRAME_SIZE
	.align		4
.L_7:
        /*0024*/ 	.byte	0x04, 0x11
        /*0026*/ 	.short	(.L_9 - .L_8)
	.align		4
.L_8:
        /*0028*/ 	.word	index@(_Z28unique_gid_calculation_2d_2dPi)
        /*002c*/ 	.word	0x00000038


	//----- nvinfo : EIATTR_MIN_STACK_SIZE
	.align		4
.L_9:
        /*0030*/ 	.byte	0x04, 0x12
        /*0032*/ 	.short	(.L_11 - .L_10)
	.align		4
.L_10:
        /*0034*/ 	.word	index@(_Z28unique_gid_calculation_2d_2dPi)
        /*0038*/ 	.word	0x00000038


	//----- nvinfo : EIATTR_MIN_STACK_SIZE
	.align		4
.L_11:
        /*003c*/ 	.byte	0x04, 0x12
        /*003e*/ 	.short	(.L_13 - .L_12)
	.align		4
.L_12:
        /*0040*/ 	.word	index@(_Z28unique_gid_calculation_3d_3dPi)
        /*0044*/ 	.word	0x00000038
.L_13:


//--------------------- .nv.compat                --------------------------
	.section	.nv.compat,"",@"SHT_CUDA_COMPAT_INFO"
	.align	4
        /*0000*/ 	.byte	0x02, 0x09, 0x00, 0x00, 0x02, 0x02, 0x01, 0x00, 0x02, 0x05, 0x05, 0x00, 0x03, 0x07, 0x01, 0x01
        /*0010*/ 	.byte	0x02, 0x03, 0x00, 0x00, 0x02, 0x06, 0x01, 0x00, 0x04, 0x0b, 0x08, 0x00, 0x09, 0x00, 0x00, 0x00
        /*0020*/ 	.byte	0x00, 0x00, 0x00, 0x00


//--------------------- .nv.info._Z28unique_gid_calculation_2d_2dPi --------------------------
	.section	.nv.info._Z28unique_gid_calculation_2d_2dPi,"",@"SHT_CUDA_INFO"
	.sectionflags	@""
	.align	4


	//----- nvinfo : EIATTR_CUDA_API_VERSION
	.align		4
        /*0000*/ 	.byte	0x04, 0x37
        /*0002*/ 	.short	(.L_15 - .L_14)
.L_14:
        /*0004*/ 	.word	0x00000082


	//----- nvinfo : EIATTR_KPARAM_INFO
	.align		4
.L_15:
        /*0008*/ 	.byte	0x04, 0x17
        /*000a*/ 	.short	(.L_17 - .L_16)
.L_16:
        /*000c*/ 	.word	0x00000000
        /*0010*/ 	.short	0x0000
        /*0012*/ 	.short	0x0000
        /*0014*/ 	.byte	0x00, 0xf5, 0x21, 0x00


	//----- nvinfo : EIATTR_SPARSE_MMA_MASK
	.align		4
.L_17:
        /*0018*/ 	.byte	0x03, 0x50
        /*001a*/ 	.short	0x0000


	//----- nvinfo : EIATTR_MAXREG_COUNT
	.align		4
        /*001c*/ 	.byte	0x03, 0x1b
        /*001e*/ 	.short	0x00ff


	//----- nvinfo : EIATTR_EXTERNS
	.align		4
        /*0020*/ 	.byte	0x04, 0x0f
        /*0022*/ 	.short	(.L_19 - .L_18)


	//   ....[0]....
	.align		4
.L_18:
        /*0024*/ 	.word	index@(vprintf)


	//----- nvinfo : EIATTR_MERCURY_ISA_VERSION
	.align		4
.L_19:
        /*0028*/ 	.byte	0x03, 0x5f
        /*002a*/ 	.short	0x0101


	//----- nvinfo : EIATTR_VRC_CTA_INIT_COUNT
	.align		4
        /*002c*/ 	.byte	0x02, 0x4a
	.zero		1
	.zero		1


	//----- nvinfo : EIATTR_SYSCALL_OFFSETS
	.align		4
        /*0030*/ 	.byte	0x04, 0x46
        /*0032*/ 	.short	(.L_21 - .L_20)


	//   ....[0]....
.L_20:
        /*0034*/ 	.word	0x00000220


	//----- nvinfo : EIATTR_EXIT_INSTR_OFFSETS
	.align		4
.L_21:
        /*0038*/ 	.byte	0x04, 0x1c
        /*003a*/ 	.short	(.L_23 - .L_22)


	//   ....[0]....
.L_22:
        /*003c*/ 	.word	0x00000230


	//----- nvinfo : EIATTR_CBANK_PARAM_SIZE
	.align		4
.L_23:
        /*0040*/ 	.byte	0x03, 0x19
        /*0042*/ 	.short	0x0008


	//----- nvinfo : EIATTR_PARAM_CBANK
	.align		4
        /*0044*/ 	.byte	0x04, 0x0a
        /*0046*/ 	.short	(.L_25 - .L_24)
	.align		4
.L_24:
        /*0048*/ 	.word	index@(.nv.constant0._Z28unique_gid_calculation_2d_2dPi)
        /*004c*/ 	.short	0x0380
        /*004e*/ 	.short	0x0008


	//----- nvinfo : EIATTR_SW_WAR
	.align		4
.L_25:
        /*0050*/ 	.byte	0x04, 0x36
        /*0052*/ 	.short	(.L_27 - .L_26)
.L_26:
        /*0054*/ 	.word	0x00000008
.L_27:


//--------------------- .nv.info._Z28unique_gid_calculation_3d_3dPi --------------------------
	.section	.nv.info._Z28unique_gid_calculation_3d_3dPi,"",@"SHT_CUDA_INFO"
	.sectionflags	@""
	.align	4


	//----- nvinfo : EIATTR_CUDA_API_VERSION
	.align		4
        /*0000*/ 	.byte	0x04, 0x37
        /*0002*/ 	.short	(.L_29 - .L_28)
.L_28:
        /*0004*/ 	.word	0x00000082


	//----- nvinfo : EIATTR_KPARAM_INFO
	.align		4
.L_29:
        /*0008*/ 	.byte	0x04, 0x17
        /*000a*/ 	.short	(.L_31 - .L_30)
.L_30:
        /*000c*/ 	.word	0x00000000
        /*0010*/ 	.short	0x0000
        /*0012*/ 	.short	0x0000
        /*0014*/ 	.byte	0x00, 0xf5, 0x21, 0x00


	//----- nvinfo : EIATTR_SPARSE_MMA_MASK
	.align		4
.L_31:
        /*0018*/ 	.byte	0x03, 0x50
        /*001a*/ 	.short	0x0000


	//----- nvinfo : EIATTR_MAXREG_COUNT
	.align		4
        /*001c*/ 	.byte	0x03, 0x1b
        /*001e*/ 	.short	0x00ff


	//----- nvinfo : EIATTR_EXTERNS
	.align		4
        /*0020*/ 	.byte	0x04, 0x0f
        /*0022*/ 	.short	(.L_33 - .L_32)


	//   ....[0]....
	.align		4
.L_32:
        /*0024*/ 	.word	index@(vprintf)


	//----- nvinfo : EIATTR_MERCURY_ISA_VERSION
	.align		4
.L_33:
        /*0028*/ 	.byte	0x03, 0x5f
        /*002a*/ 	.short	0x0101


	//----- nvinfo : EIATTR_VRC_CTA_INIT_COUNT
	.align		4
        /*002c*/ 	.byte	0x02, 0x4a
	.zero		1
	.zero		1


	//----- nvinfo : EIATTR_SYSCALL_OFFSETS
	.align		4
        /*0030*/ 	.byte	0x04, 0x46
        /*0032*/ 	.short	(.L_35 - .L_34)


	//   ....[0]....
.L_34:
        /*0034*/ 	.word	0x00000240


	//----- nvinfo : EIATTR_EXIT_INSTR_OFFSETS
	.align		4
.L_35:
        /*0038*/ 	.byte	0x04, 0x1c
        /*003a*/ 	.short	(.L_37 - .L_36)


	//   ....[0]....
.L_36:
        /*003c*/ 	.word	0x00000250


	//----- nvinfo : EIATTR_CBANK_PARAM_SIZE
	.align		4
.L_37:
        /*0040*/ 	.byte	0x03, 0x19
        /*0042*/ 	.short	0x0008


	//----- nvinfo : EIATTR_PARAM_CBANK
	.align		4
        /*0044*/ 	.byte	0x04, 0x0a
        /*0046*/ 	.short	(.L_39 - .L_38)
	.align		4
.L_38:
        /*0048*/ 	.word	index@(.nv.constant0._Z28unique_gid_calculation_3d_3dPi)
        /*004c*/ 	.short	0x0380
        /*004e*/ 	.short	0x0008


	//----- nvinfo : EIATTR_SW_WAR
	.align		4
.L_39:
        /*0050*/ 	.byte	0x04, 0x36
        /*0052*/ 	.short	(.L_41 - .L_40)
.L_40:
        /*0054*/ 	.word	0x00000008
.L_41:


//--------------------- .nv.callgraph             --------------------------
	.section	.nv.callgraph,"",@"SHT_CUDA_CALLGRAPH"
	.align	4
	.sectionentsize	8
	.align		4
        /*0000*/ 	.word	0x00000000
	.align		4
        /*0004*/ 	.word	0xffffffff
	.align		4
        /*0008*/ 	.word	index@(_Z28unique_gid_calculation_2d_2dPi)
	.align		4
        /*000c*/ 	.word	index@(vprintf)
	.align		4
        /*0010*/ 	.word	index@(_Z28unique_gid_calculation_3d_3dPi)
	.align		4
        /*0014*/ 	.word	index@(vprintf)
	.align		4
        /*0018*/ 	.word	0x00000000
	.align		4
        /*001c*/ 	.word	0xfffffffe
	.align		4
        /*0020*/ 	.word	0x00000000
	.align		4
        /*0024*/ 	.word	0xfffffffd
	.align		4
        /*0028*/ 	.word	0x00000000
	.align		4
        /*002c*/ 	.word	0xfffffffc


//--------------------- .nv.constant4             --------------------------
	.section	.nv.constant4,"a",@progbits
	.align	8
	.align		8
.nv.constant4:
        /*0000*/ 	.dword	vprintf
	.align		8
        /*0008*/ 	.dword	$str
	.align		8
        /*0010*/ 	.dword	$str$1


//--------------------- .text._Z28unique_gid_calculation_2d_2dPi --------------------------
	.section	.text._Z28unique_gid_calculation_2d_2dPi,"ax",@progbits
	.align	128
        .global         _Z28unique_gid_calculation_2d_2dPi
        .type           _Z28unique_gid_calculation_2d_2dPi,@function
        .size           _Z28unique_gid_calculation_2d_2dPi,(.L_x_4 - _Z28unique_gid_calculation_2d_2dPi)
        .other          _Z28unique_gid_calculation_2d_2dPi,@"STO_CUDA_ENTRY STV_DEFAULT"
_Z28unique_gid_calculation_2d_2dPi:
.text._Z28unique_gid_calculation_2d_2dPi:
[----:B------:R-:W0:Y:S01]  /*0000*/  LDC R1, c[0x0][0x37c] ;  /* 0x0000df00ff017b82 */ /* 0x000e220000000800 */
[----:B------:R-:W1:Y:S01]  /*0010*/  S2R R6, SR_CTAID.X ;  /* 0x0000000000067919 */ /* 0x000e620000002500 */
[----:B------:R-:W2:Y:S06]  /*0020*/  LDCU UR5, c[0x0][0x2fc] ;  /* 0x00005f80ff0577ac */ /* 0x000eac0008000800 */
[----:B------:R-:W3:Y:S01]  /*0030*/  LDC R13, c[0x0][0x360] ;  /* 0x0000d800ff0d7b82 */ /* 0x000ee20000000800 */
[----:B------:R-:W-:Y:S01]  /*0040*/  MOV R2, 0x0 ;  /* 0x0000000000027802 */ /* 0x000fe20000000f00 */
[----:B------:R-:W1:Y:S01]  /*0050*/  S2R R7, SR_CTAID.Y ;  /* 0x0000000000077919 */ /* 0x000e620000002600 */
[----:B0-----:R-:W-:Y:S01]  /*0060*/  VIADD R1, R1, 0xffffffc8 ;  /* 0xffffffc801017836 */ /* 0x001fe20000000000 */
[----:B------:R-:W0:Y:S01]  /*0070*/  LDCU UR4, c[0x0][0x2f8] ;  /* 0x00005f00ff0477ac */ /* 0x000e220008000800 */
[----:B------:R-:W4:Y:S03]  /*0080*/  S2R R4, SR_TID.Y ;  /* 0x0000000000047919 */ /* 0x000f260000002200 */
[----:B------:R-:W4:Y:S01]  /*0090*/  LDC R8, c[0x0][0x364] ;  /* 0x0000d900ff087b82 */ /* 0x000f220000000800 */
[----:B------:R-:W5:Y:S01]  /*00a0*/  LDCU.64 UR6, c[0x4][0x10] ;  /* 0x01000200ff0677ac */ /* 0x000f620008000a00 */
[----:B------:R-:W2:Y:S01]  /*00b0*/  S2R R15, SR_TID.X ;  /* 0x00000000000f7919 */ /* 0x000ea20000002100 */
[----:B------:R-:W2:Y:S05]  /*00c0*/  S2R R14, SR_CTAID.Z ;  /* 0x00000000000e7919 */ /* 0x000eaa0000002700 */
[----:B------:R-:W3:Y:S01]  /*00d0*/  LDC R10, c[0x0][0x370] ;  /* 0x0000dc00ff0a7b82 */ /* 0x000ee20000000800 */
[----:B------:R-:W5:Y:S07]  /*00e0*/  S2R R5, SR_TID.Z ;  /* 0x0000000000057919 */ /* 0x000f6e0000002300 */
[----:B------:R-:W5:Y:S08]  /*00f0*/  LDC R11, c[0x0][0x374] ;  /* 0x0000dd00ff0b7b82 */ /* 0x000f700000000800 */
[----:B------:R-:W5:Y:S01]  /*0100*/  LDC R12, c[0x0][0x378] ;  /* 0x0000de00ff0c7b82 */ /* 0x000f620000000800 */
[----:B-1----:R0:W-:Y:S07]  /*0110*/  STL.64 [R1+0x18], R6 ;  /* 0x0000180601007387 */ /* 0x0021ee0000100a00 */
[----:B------:R-:W1:Y:S01]  /*0120*/  LDC R9, c[0x0][0x368] ;  /* 0x0000da00ff097b82 */ /* 0x000e620000000800 */
[----:B---3--:R-:W-:-:S04]  /*0130*/  IMAD R3, R10, R7, R6 ;  /* 0x000000070a037224 */ /* 0x008fc800078e0206 */
[----:B----4-:R-:W-:Y:S01]  /*0140*/  IMAD R0, R3, R8, R4 ;  /* 0x0000000803007224 */ /* 0x010fe200078e0204 */
[----:B--2---:R-:W-:Y:S01]  /*0150*/  STL.64 [R1+0x20], R14 ;  /* 0x0000200e01007387 */ /* 0x004fe20000100a00 */
[----:B0-----:R-:W-:Y:S01]  /*0160*/  IADD3 R6, P0, PT, R1, UR4, RZ ;  /* 0x0000000401067c10 */ /* 0x001fe2000ff1e0ff */
[----:B------:R-:W0:Y:S01]  /*0170*/  LDC.64 R2, c[0x4][R2] ;  /* 0x0100000002027b82 */ /* 0x000e220000000a00 */
[----:B------:R-:W-:Y:S01]  /*0180*/  IMAD R0, R0, R13, R15 ;  /* 0x0000000d00007224 */ /* 0x000fe200078e020f */
[----:B-----5:R-:W-:Y:S01]  /*0190*/  STL.64 [R1], R10 ;  /* 0x0000000a01007387 */ /* 0x020fe20000100a00 */
[----:B------:R-:W-:-:S03]  /*01a0*/  IADD3.X R7, PT, PT, RZ, UR5, RZ, P0, !PT ;  /* 0x00000005ff077c10 */ /* 0x000fc600087fe4ff */
[----:B------:R-:W-:Y:S04]  /*01b0*/  STL [R1+0x30], R0 ;  /* 0x0000300001007387 */ /* 0x000fe80000100800 */
[----:B------:R-:W-:Y:S04]  /*01c0*/  STL.64 [R1+0x8], R12 ;  /* 0x0000080c01007387 */ /* 0x000fe80000100a00 */
[----:B------:R2:W-:Y:S04]  /*01d0*/  STL.64 [R1+0x28], R4 ;  /* 0x0000280401007387 */ /* 0x0005e80000100a00 */
[----:B-1----:R1:W-:Y:S01]  /*01e0*/  STL.64 [R1+0x10], R8 ;  /* 0x0000100801007387 */ /* 0x0023e20000100a00 */
[----:B--2---:R-:W-:Y:S01]  /*01f0*/  IMAD.U32 R4, RZ, RZ, UR6 ;  /* 0x00000006ff047e24 */ /* 0x004fe2000f8e00ff */
[----:B------:R-:W-:-:S07]  /*0200*/  MOV R5, UR7 ;  /* 0x0000000700057c02 */ /* 0x000fce0008000f00 */
[----:B------:R-:W-:-:S07]  /*0210*/  LEPC R20, `(.L_x_0) ;  /* 0x000000001014794e */ /* 0x000fce0000000000 */
[----:B01----:R-:W-:Y:S05]  /*0220*/  CALL.ABS.NOINC R2 ;  /* 0x0000000002007343 */ /* 0x003fea0003c00000 */
.L_x_0:
[----:B------:R-:W-:Y:S05]  /*0230*/  EXIT ;  /* 0x000000000000794d */ /* 0x000fea0003800000 */
.L_x_1:
[----:B------:R-:W-:-:S00]  /*0240*/  BRA `(.L_x_1) ;  /* 0xfffffffc00fc7947 */ /* 0x000fc0000383ffff */
[----:B------:R-:W-:-:S00]  /*0250*/  NOP ;  /* 0x0000000000007918 */ /* 0x000fc00000000000 */
        /* <DEDUP_REMOVED lines=10> */
.L_x_4:


//--------------------- .text._Z28unique_gid_calculation_3d_3dPi --------------------------
	.section	.text._Z28unique_gid_calculation_3d_3dPi,"ax",@progbits
	.align	128
        .global         _Z28unique_gid_calculation_3d_3dPi
        .type           _Z28unique_gid_calculation_3d_3dPi,@function
        .size           _Z28unique_gid_calculation_3d_3dPi,(.L_x_5 - _Z28unique_gid_calculation_3d_3dPi)
        .other          _Z28unique_gid_calculation_3d_3dPi,@"STO_CUDA_ENTRY STV_DEFAULT"
_Z28unique_gid_calculation_3d_3dPi:
.text._Z28unique_gid_calculation_3d_3dPi:
[----:B------:R-:W0:Y:S01]  /*0000*/  LDC R1, c[0x0][0x37c] ;  /* 0x0000df00ff017b82 */ /* 0x000e220000000800 */
[----:B------:R-:W1:Y:S01]  /*0010*/  S2R R7, SR_CTAID.Y ;  /* 0x0000000000077919 */ /* 0x000e620000002600 */
[----:B------:R-:W2:Y:S06]  /*0020*/  LDCU UR5, c[0x0][0x2fc] ;  /* 0x00005f80ff0577ac */ /* 0x000eac0008000800 */
[----:B------:R-:W3:Y:S01]  /*0030*/  LDC R15, c[0x0][0x360] ;  /* 0x0000d800ff0f7b82 */ /* 0x000ee20000000800 */
[----:B------:R-:W-:Y:S01]  /*0040*/  MOV R2, 0x0 ;  /* 0x0000000000027802 */ /* 0x000fe20000000f00 */
[----:B------:R-:W4:Y:S01]  /*0050*/  S2R R12, SR_CTAID.Z ;  /* 0x00000000000c7919 */ /* 0x000f220000002700 */
[----:B0-----:R-:W-:Y:S01]  /*0060*/  IADD3 R1, PT, PT, R1, -0x38, RZ ;  /* 0xffffffc801017810 */ /* 0x001fe20007ffe0ff */
[----:B------:R-:W0:Y:S01]  /*0070*/  LDCU UR4, c[0x0][0x2f8] ;  /* 0x00005f00ff0477ac */ /* 0x000e220008000800 */
[----:B------:R-:W1:Y:S03]  /*0080*/  S2R R6, SR_CTAID.X ;  /* 0x0000000000067919 */ /* 0x000e660000002500 */
[----:B------:R-:W5:Y:S01]  /*0090*/  LDC R8, c[0x0][0x364] ;  /* 0x0000d900ff087b82 */ /* 0x000f620000000800 */
[----:B------:R-:W2:Y:S01]  /*00a0*/  LDCU.64 UR6, c[0x4][0x8] ;  /* 0x01000100ff0677ac */ /* 0x000ea20008000a00 */
[----:B------:R-:W4:Y:S01]  /*00b0*/  S2R R5, SR_TID.Z ;  /* 0x0000000000057919 */ /* 0x000f220000002300 */
[----:B------:R-:W4:Y:S05]  /*00c0*/  S2R R4, SR_TID.Y ;  /* 0x0000000000047919 */ /* 0x000f2a0000002200 */
[----:B------:R-:W5:Y:S01]  /*00d0*/  LDC R9, c[0x0][0x368] ;  /* 0x0000da00ff097b82 */ /* 0x000f620000000800 */
[----:B------:R-:W3:Y:S07]  /*00e0*/  S2R R13, SR_TID.X ;  /* 0x00000000000d7919 */ /* 0x000eee0000002100 */
[----:B------:R-:W0:Y:S08]  /*00f0*/  LDC R10, c[0x0][0x370] ;  /* 0x0000dc00ff0a7b82 */ /* 0x000e300000000800 */
[----:B------:R-:W2:Y:S01]  /*0100*/  LDC R11, c[0x0][0x374] ;  /* 0x0000dd00ff0b7b82 */ /* 0x000ea20000000800 */
[----:B-1----:R1:W-:Y:S07]  /*0110*/  STL.64 [R1+0x18], R6 ;  /* 0x0000180601007387 */ /* 0x0023ee0000100a00 */
[----:B------:R-:W1:Y:S01]  /*0120*/  LDC R14, c[0x0][0x378] ;  /* 0x0000de00ff0e7b82 */ /* 0x000e620000000800 */
[----:B-----5:R-:W-:Y:S04]  /*0130*/  STL.64 [R1+0x10], R8 ;  /* 0x0000100801007387 */ /* 0x020fe80000100a00 */
[----:B----4-:R4:W-:Y:S04]  /*0140*/  STL.64 [R1+0x28], R4 ;  /* 0x0000280401007387 */ /* 0x0109e80000100a00 */
[----:B---3--:R3:W-:Y:S01]  /*0150*/  STL.64 [R1+0x20], R12 ;  /* 0x0000200c01007387 */ /* 0x0087e20000100a00 */
[----:B--2---:R-:W-:-:S03]  /*0160*/  IMAD R3, R11, R12, R7 ;  /* 0x0000000c0b037224 */ /* 0x004fc600078e0207 */
[----:B0-----:R3:W-:Y:S01]  /*0170*/  STL.64 [R1], R10 ;  /* 0x0000000a01007387 */ /* 0x0017e20000100a00 */
[----:B------:R-:W-:Y:S01]  /*0180*/  IMAD R0, R3, R10, R6 ;  /* 0x0000000a03007224 */ /* 0x000fe200078e0206 */
[----:B-1----:R-:W-:-:S03]  /*0190*/  IADD3 R6, P0, PT, R1, UR4, RZ ;  /* 0x0000000401067c10 */ /* 0x002fc6000ff1e0ff */
[----:B------:R-:W-:Y:S01]  /*01a0*/  IMAD R3, R0, R9, R5 ;  /* 0x0000000900037224 */ /* 0x000fe200078e0205 */
[----:B------:R3:W-:Y:S01]  /*01b0*/  STL.64 [R1+0x8], R14 ;  /* 0x0000080e01007387 */ /* 0x0007e20000100a00 */
[----:B----4-:R-:W-:Y:S02]  /*01c0*/  MOV R5, UR7 ;  /* 0x0000000700057c02 */ /* 0x010fe40008000f00 */
[----:B------:R-:W-:Y:S01]  /*01d0*/  IMAD R0, R3, R8, R4 ;  /* 0x0000000803007224 */ /* 0x000fe200078e0204 */
[----:B------:R-:W-:Y:S01]  /*01e0*/  MOV R4, UR6 ;  /* 0x0000000600047c02 */ /* 0x000fe20008000f00 */
[----:B------:R-:W0:Y:S01]  /*01f0*/  LDC.64 R2, c[0x4][R2] ;  /* 0x0100000002027b82 */ /* 0x000e220000000a00 */
[----:B------:R-:W-:Y:S01]  /*0200*/  IADD3.X R7, PT, PT, RZ, UR5, RZ, P0, !PT ;  /* 0x00000005ff077c10 */ /* 0x000fe200087fe4ff */
[----:B------:R-:W-:-:S05]  /*0210*/  IMAD R0, R0, R15, R13 ;  /* 0x0000000f00007224 */ /* 0x000fca00078e020d */
[----:B------:R3:W-:Y:S02]  /*0220*/  STL [R1+0x30], R0 ;  /* 0x0000300001007387 */ /* 0x0007e40000100800 */
[----:B------:R-:W-:-:S07]  /*0230*/  LEPC R20, `(.L_x_2) ;  /* 0x000000001014794e */ /* 0x000fce0000000000 */
[----:B0--3--:R-:W-:Y:S05]  /*0240*/  CALL.ABS.NOINC R2 ;  /* 0x0000000002007343 */ /* 0x009fea0003c00000 */
.L_x_2:
[----:B------:R-:W-:Y:S05]  /*0250*/  EXIT ;  /* 0x000000000000794d */ /* 0x000fea0003800000 */
.L_x_3:
        /* <DEDUP_REMOVED lines=10> */
.L_x_5:


//--------------------- .nv.global.init           --------------------------
	.section	.nv.global.init,"aw",@progbits
.nv.global.init:
	.type		$str,@object
	.size		$str,($str$1 - $str)
$str:
        /*0000*/ 	.byte	0x67, 0x72, 0x69, 0x64, 0x44, 0x69, 0x6d, 0x2e, 0x78, 0x3a, 0x20, 0x25, 0x64, 0x2c, 0x20, 0x67
        /* <DEDUP_REMOVED lines=11> */
        /*00c0*/ 	.byte	0x74, 0x69, 0x64, 0x3a, 0x20, 0x25, 0x64, 0x20, 0x0a, 0x00
	.type		$str$1,@object
	.size		$str$1,(.L_1 - $str$1)
$str$1:
        /* <DEDUP_REMOVED lines=12> */
        /*018a*/ 	.byte	0x2c, 0x20, 0x67, 0x69, 0x64, 0x3a, 0x20, 0x25, 0x64, 0x20, 0x0a, 0x00
.L_1:


//--------------------- .nv.shared.reserved.0     --------------------------
	.section	.nv.shared.reserved.0,"aw",@nobits
	.weak		__nv_reservedSMEM_offset_0_alias
	.size		__nv_reservedSMEM_offset_0_alias, 0, 64
	.other		__nv_reservedSMEM_offset_0_alias,@"STO_CUDA_RESERVED_SHARED STV_DEFAULT"
__nv_reservedSMEM_offset_0_alias:
	.zero		0
	.zero		64


//--------------------- .nv.constant0._Z28unique_gid_calculation_2d_2dPi --------------------------
	.section	.nv.constant0._Z28unique_gid_calculation_2d_2dPi,"a",@progbits
	.sectionflags	@""
	.align	4
.nv.constant0._Z28unique_gid_calculation_2d_2dPi:
	.zero		904


//--------------------- .nv.constant0._Z28unique_gid_calculation_3d_3dPi --------------------------
	.section	.nv.constant0._Z28unique_gid_calculation_3d_3dPi,"a",@progbits
	.sectionflags	@""
	.align	4
.nv.constant0._Z28unique_gid_calculation_3d_3dPi:
	.zero		904


//--------------------- SYMBOLS --------------------------

	.type		.nv.reservedSmem.offset0,@object
	.size		.nv.reservedSmem.offset0,0x4
	.type		vprintf,@function
